	.headerflags	@"EF_CUDA_TEXMODE_UNIFIED EF_CUDA_64BIT_ADDRESS EF_CUDA_ACCELERATORS EF_CUDA_SM90 EF_CUDA_VIRTUAL_SM(EF_CUDA_SM90)"
	.elftype	@"ET_EXEC"


//--------------------- .nv.info                  --------------------------
	.section	.nv.info,"",@"SHT_CUDA_INFO"
	.align	4


	//----- nvinfo : EIATTR_REGCOUNT
	.align		4
        /*0000*/ 	.byte	0x04, 0x2f
        /*0002*/ 	.short	(.L_3 - .L_2)
	.align		4
.L_2:
        /*0004*/ 	.word	index@(triton_poi_fused__native_batch_norm_legit_no_training_convolution_hardtanh_20)
        /*0008*/ 	.word	0x00000013


	//----- nvinfo : EIATTR_MIN_STACK_SIZE
	.align		4
.L_3:
        /*000c*/ 	.byte	0x04, 0x12
        /*000e*/ 	.short	(.L_5 - .L_4)
	.align		4
.L_4:
        /*0010*/ 	.word	index@(triton_poi_fused__native_batch_norm_legit_no_training_convolution_hardtanh_20)
        /*0014*/ 	.word	0x00000000


	//----- nvinfo : EIATTR_FRAME_SIZE
	.align		4
.L_5:
        /*0018*/ 	.byte	0x04, 0x11
        /*001a*/ 	.short	(.L_7 - .L_6)
	.align		4
.L_6:
        /*001c*/ 	.word	index@(triton_poi_fused__native_batch_norm_legit_no_training_convolution_hardtanh_20)
        /*0020*/ 	.word	0x00000000


	//----- nvinfo : EIATTR_MIN_STACK_SIZE
	.align		4
.L_7:
        /*0024*/ 	.byte	0x04, 0x12
        /*0026*/ 	.short	(.L_9 - .L_8)
	.align		4
.L_8:
        /*0028*/ 	.word	index@(triton_poi_fused__native_batch_norm_legit_no_training_convolution_hardtanh_20)
        /*002c*/ 	.word	0x00000000
.L_9:


//--------------------- .nv.info.triton_poi_fused__native_batch_norm_legit_no_training_convolution_hardtanh_20 --------------------------
	.section	.nv.info.triton_poi_fused__native_batch_norm_legit_no_training_convolution_hardtanh_20,"",@"SHT_CUDA_INFO"
	.sectionflags	@""
	.align	4


	//----- nvinfo : EIATTR_CUDA_API_VERSION
	.align		4
        /*0000*/ 	.byte	0x04, 0x37
        /*0002*/ 	.short	(.L_11 - .L_10)
.L_10:
        /*0004*/ 	.word	0x0000007c


	//----- nvinfo : EIATTR_KPARAM_INFO
	.align		4
.L_11:
        /*0008*/ 	.byte	0x04, 0x17
        /*000a*/ 	.short	(.L_13 - .L_12)
.L_12:
        /*000c*/ 	.word	0x00000000
        /*0010*/ 	.short	0x0007
        /*0012*/ 	.short	0x0038
        /*0014*/ 	.byte	0x00, 0xf0, 0x11, 0x00


	//----- nvinfo : EIATTR_KPARAM_INFO
	.align		4
.L_13:
        /*0018*/ 	.byte	0x04, 0x17
        /*001a*/ 	.short	(.L_15 - .L_14)
.L_14:
        /*001c*/ 	.word	0x00000000
        /*0020*/ 	.short	0x0006
        /*0022*/ 	.short	0x0030
        /*0024*/ 	.byte	0x00, 0xf4, 0x21, 0x00


	//----- nvinfo : EIATTR_KPARAM_INFO
	.align		4
.L_15:
        /*0028*/ 	.byte	0x04, 0x17
        /*002a*/ 	.short	(.L_17 - .L_16)
.L_16:
        /*002c*/ 	.word	0x00000000
        /*0030*/ 	.short	0x0005
        /*0032*/ 	.short	0x0028
        /*0034*/ 	.byte	0x00, 0xf4, 0x21, 0x00


	//----- nvinfo : EIATTR_KPARAM_INFO
	.align		4
.L_17:
        /*0038*/ 	.byte	0x04, 0x17
        /*003a*/ 	.short	(.L_19 - .L_18)
.L_18:
        /*003c*/ 	.word	0x00000000
        /*0040*/ 	.short	0x0004
        /*0042*/ 	.short	0x0020
        /*0044*/ 	.byte	0x00, 0xf4, 0x21, 0x00


	//----- nvinfo : EIATTR_KPARAM_INFO
	.align		4
.L_19:
        /*0048*/ 	.byte	0x04, 0x17
        /*004a*/ 	.short	(.L_21 - .L_20)
.L_20:
        /*004c*/ 	.word	0x00000000
        /*0050*/ 	.short	0x0003
        /*0052*/ 	.short	0x0018
        /*0054*/ 	.byte	0x00, 0xf4, 0x21, 0x00


	//----- nvinfo : EIATTR_KPARAM_INFO
	.align		4
.L_21:
        /*0058*/ 	.byte	0x04, 0x17
        /*005a*/ 	.short	(.L_23 - .L_22)
.L_22:
        /*005c*/ 	.word	0x00000000
        /*0060*/ 	.short	0x0002
        /*0062*/ 	.short	0x0010
        /*0064*/ 	.byte	0x00, 0xf4, 0x21, 0x00


	//----- nvinfo : EIATTR_KPARAM_INFO
	.align		4
.L_23:
        /*0068*/ 	.byte	0x04, 0x17
        /*006a*/ 	.short	(.L_25 - .L_24)
.L_24:
        /*006c*/ 	.word	0x00000000
        /*0070*/ 	.short	0x0001
        /*0072*/ 	.short	0x0008
        /*0074*/ 	.byte	0x00, 0xf4, 0x21, 0x00


	//----- nvinfo : EIATTR_KPARAM_INFO
	.align		4
.L_25:
        /*0078*/ 	.byte	0x04, 0x17
        /*007a*/ 	.short	(.L_27 - .L_26)
.L_26:
        /*007c*/ 	.word	0x00000000
        /*0080*/ 	.short	0x0000
        /*0082*/ 	.short	0x0000
        /*0084*/ 	.byte	0x00, 0xf4, 0x21, 0x00


	//----- nvinfo : EIATTR_SPARSE_MMA_MASK
	.align		4
.L_27:
        /*0088*/ 	.byte	0x03, 0x50
        /*008a*/ 	.short	0x0000


	//----- nvinfo : EIATTR_MAXREG_COUNT
	.align		4
        /*008c*/ 	.byte	0x03, 0x1b
        /*008e*/ 	.short	0x00ff


	//----- nvinfo : EIATTR_EXIT_INSTR_OFFSETS
	.align		4
        /*0090*/ 	.byte	0x04, 0x1c
        /*0092*/ 	.short	(.L_29 - .L_28)


	//   ....[0]....
.L_28:
        /*0094*/ 	.word	0x00000340


	//----- nvinfo : EIATTR_REQNTID
	.align		4
.L_29:
        /*0098*/ 	.byte	0x04, 0x10
        /*009a*/ 	.short	(.L_31 - .L_30)
.L_30:
        /*009c*/ 	.word	0x00000080
        /*00a0*/ 	.word	0x00000001
        /*00a4*/ 	.word	0x00000001


	//----- nvinfo : EIATTR_CBANK_PARAM_SIZE
	.align		4
.L_31:
        /*00a8*/ 	.byte	0x03, 0x19
        /*00aa*/ 	.short	0x003c


	//----- nvinfo : EIATTR_PARAM_CBANK
	.align		4
        /*00ac*/ 	.byte	0x04, 0x0a
        /*00ae*/ 	.short	(.L_33 - .L_32)
	.align		4
.L_32:
        /*00b0*/ 	.word	index@(.nv.constant0.triton_poi_fused__native_batch_norm_legit_no_training_convolution_hardtanh_20)
        /*00b4*/ 	.short	0x0210
        /*00b6*/ 	.short	0x003c


	//----- nvinfo : EIATTR_SW_WAR
	.align		4
.L_33:
        /*00b8*/ 	.byte	0x04, 0x36
        /*00ba*/ 	.short	(.L_35 - .L_34)
.L_34:
        /*00bc*/ 	.word	0x00000008
.L_35:


//--------------------- .nv.callgraph             --------------------------
	.section	.nv.callgraph,"",@"SHT_CUDA_CALLGRAPH"
	.align	4
	.sectionentsize	8
	.align		4
        /*0000*/ 	.word	0x00000000
	.align		4
        /*0004*/ 	.word	0xffffffff
	.align		4
        /*0008*/ 	.word	0x00000000
	.align		4
        /*000c*/ 	.word	0xfffffffe
	.align		4
        /*0010*/ 	.word	0x00000000
	.align		4
        /*0014*/ 	.word	0xfffffffd
	.align		4
        /*0018*/ 	.word	0x00000000
	.align		4
        /*001c*/ 	.word	0xfffffffc


//--------------------- .nv.constant4             --------------------------
	.section	.nv.constant4,"a",@progbits
	.align	8
	.align		8
.nv.constant4:
        /*0000*/ 	.dword	_$_str
	.align		8
        /*0008*/ 	.dword	_$_str_$_2


//--------------------- .text.triton_poi_fused__native_batch_norm_legit_no_training_convolution_hardtanh_20 --------------------------
	.section	.text.triton_poi_fused__native_batch_norm_legit_no_training_convolution_hardtanh_20,"ax",@progbits
	.align	128
        .global         triton_poi_fused__native_batch_norm_legit_no_training_convolution_hardtanh_20
        .type           triton_poi_fused__native_batch_norm_legit_no_training_convolution_hardtanh_20,@function
        .size           triton_poi_fused__native_batch_norm_legit_no_training_convolution_hardtanh_20,(.L_x_1 - triton_poi_fused__native_batch_norm_legit_no_training_convolution_hardtanh_20)
        .other          triton_poi_fused__native_batch_norm_legit_no_training_convolution_hardtanh_20,@"STO_CUDA_ENTRY STV_DEFAULT"
triton_poi_fused__native_batch_norm_legit_no_training_convolution_hardtanh_20:
.text.triton_poi_fused__native_batch_norm_legit_no_training_convolution_hardtanh_20:
[----:B------:R-:W-:Y:S01]  /*0000*/  LDC R1, c[0x0][0x28] ;  /* 0x00000a00ff017b82 */ /* 0x000fe20000000800 */
[----:B------:R-:W1:Y:S07]  /*0010*/  S2R R0, SR_TID.X ;  /* 0x0000000000007919 */ /* 0x000e6e0000002100 */
[----:B------:R-:W2:Y:S01]  /*0020*/  LDC.64 R10, c[0x0][0x228] ;  /* 0x00008a00ff0a7b82 */ /* 0x000ea20000000a00 */
[----:B------:R-:W-:Y:S01]  /*0030*/  ULDC.64 UR4, c[0x0][0x208] ;  /* 0x0000820000047ab9 */ /* 0x000fe20000000a00 */
[----:B------:R-:W3:Y:S06]  /*0040*/  S2R R3, SR_CTAID.X ;  /* 0x0000000000037919 */ /* 0x000eec0000002500 */
[----:B------:R-:W4:Y:S08]  /*0050*/  LDC.64 R6, c[0x0][0x218] ;  /* 0x00008600ff067b82 */ /* 0x000f300000000a00 */
[----:B------:R-:W5:Y:S08]  /*0060*/  LDC.64 R8, c[0x0][0x220] ;  /* 0x00008800ff087b82 */ /* 0x000f700000000a00 */
[----:B------:R-:W5:Y:S01]  /*0070*/  LDC.64 R12, c[0x0][0x230] ;  /* 0x00008c00ff0c7b82 */ /* 0x000f620000000a00 */
[----:B-1----:R-:W-:-:S07]  /*0080*/  LOP3.LUT R0, R0, 0x7f, RZ, 0xc0, !PT ;  /* 0x0000007f00007812 */ /* 0x002fce00078ec0ff */
[----:B------:R-:W1:Y:S01]  /*0090*/  LDC.64 R4, c[0x0][0x238] ;  /* 0x00008e00ff047b82 */ /* 0x000e620000000a00 */
[----:B---3--:R-:W-:-:S05]  /*00a0*/  LEA R0, R3, R0, 0x7 ;  /* 0x0000000003007211 */ /* 0x008fca00078e38ff */
[----:B------:R-:W-:-:S05]  /*00b0*/  IMAD.HI R2, R0, 0x2aaaaaab, RZ ;  /* 0x2aaaaaab00027827 */ /* 0x000fca00078e02ff */
[----:B------:R-:W-:-:S04]  /*00c0*/  SHF.R.U32.HI R3, RZ, 0x1f, R2 ;  /* 0x0000001fff037819 */ /* 0x000fc80000011602 */
[----:B------:R-:W-:-:S05]  /*00d0*/  LEA.HI R3, R2, R3, RZ, 0x1e ;  /* 0x0000000302037211 */ /* 0x000fca00078ff0ff */
[----:B------:R-:W-:Y:S02]  /*00e0*/  IMAD R15, R3, -0x18, R0 ;  /* 0xffffffe8030f7824 */ /* 0x000fe400078e0200 */
[----:B------:R-:W3:Y:S02]  /*00f0*/  LDC.64 R2, c[0x0][0x210] ;  /* 0x00008400ff027b82 */ /* 0x000ee40000000a00 */
[----:B--2---:R-:W-:-:S05]  /*0100*/  IMAD.WIDE R10, R15, 0x4, R10 ;  /* 0x000000040f0a7825 */ /* 0x004fca00078e020a */
[----:B------:R2:W2:Y:S01]  /*0110*/  LDG.E.EL R16, desc[UR4][R10.64] ;  /* 0x000000040a107981 */ /* 0x0004a2000c2e1900 */
[----:B----4-:R-:W-:-:S04]  /*0120*/  IMAD.WIDE R6, R15, 0x4, R6 ;  /* 0x000000040f067825 */ /* 0x010fc800078e0206 */
[C---:B-----5:R-:W-:Y:S02]  /*0130*/  IMAD.WIDE R8, R15.reuse, 0x4, R8 ;  /* 0x000000040f087825 */ /* 0x060fe400078e0208 */
[----:B------:R-:W4:Y:S02]  /*0140*/  LDG.E.EL R7, desc[UR4][R6.64] ;  /* 0x0000000406077981 */ /* 0x000f24000c2e1900 */
[C---:B-1----:R-:W-:Y:S02]  /*0150*/  IMAD.WIDE R4, R15.reuse, 0x4, R4 ;  /* 0x000000040f047825 */ /* 0x042fe400078e0204 */
[----:B------:R1:W5:Y:S02]  /*0160*/  LDG.E.EL R8, desc[UR4][R8.64] ;  /* 0x0000000408087981 */ /* 0x000364000c2e1900 */
[----:B---3--:R-:W-:Y:S02]  /*0170*/  IMAD.WIDE R2, R0, 0x4, R2 ;  /* 0x0000000400027825 */ /* 0x008fe400078e0202 */
[----:B------:R-:W3:Y:S04]  /*0180*/  LDG.E.EL R5, desc[UR4][R4.64] ;  /* 0x0000000404057981 */ /* 0x000ee8000c2e1900 */
[----:B------:R-:W4:Y:S01]  /*0190*/  LDG.E R14, desc[UR4][R2.64] ;  /* 0x00000004020e7981 */ /* 0x000f22000c1e1900 */
[----:B0-2---:R-:W-:-:S06]  /*01a0*/  IMAD.WIDE R10, R15, 0x4, R12 ;  /* 0x000000040f0a7825 */ /* 0x005fcc00078e020c */
[----:B------:R-:W3:Y:S01]  /*01b0*/  LDG.E.EL R10, desc[UR4][R10.64] ;  /* 0x000000040a0a7981 */ /* 0x000ee2000c2e1900 */
[----:B-1----:R-:W-:Y:S01]  /*01c0*/  HFMA2.MMA R9, -RZ, RZ, 1.625, 0 ;  /* 0x3e800000ff097435 */ /* 0x002fe200000001ff */
[----:B------:R-:W-:-:S04]  /*01d0*/  FADD R16, R16, 9.9999997473787516356e-06 ;  /* 0x3727c5ac10107421 */ /* 0x000fc80000000000 */
[----:B------:R-:W0:Y:S02]  /*01e0*/  MUFU.SQRT R12, R16 ;  /* 0x00000010000c7308 */ /* 0x000e240000002000 */
[C---:B0-----:R-:W-:Y:S02]  /*01f0*/  FSETP.GT.AND P0, PT, R12.reuse, 8.50705917302346158658e+37, PT ;  /* 0x7e8000000c00780b */ /* 0x041fe40003f04000 */
[----:B------:R-:W-:-:S11]  /*0200*/  FSETP.GEU.AND P1, PT, R12, 1.175494350822287508e-38, PT ;  /* 0x008000000c00780b */ /* 0x000fd60003f2e000 */
[----:B------:R-:W-:-:S04]  /*0210*/  @P0 FMUL R12, R12, 0.25 ;  /* 0x3e8000000c0c0820 */ /* 0x000fc80000400000 */
[----:B------:R-:W-:-:S06]  /*0220*/  @!P1 FMUL R12, R12, 16777216 ;  /* 0x4b8000000c0c9820 */ /* 0x000fcc0000400000 */
[----:B------:R-:W0:Y:S01]  /*0230*/  MUFU.RCP R12, R12 ;  /* 0x0000000c000c7308 */ /* 0x000e220000001000 */
[----:B------:R-:W-:Y:S01]  /*0240*/  FSEL R9, R9, 1, P0 ;  /* 0x3f80000009097808 */ /* 0x000fe20000000000 */
[----:B----4-:R-:W-:-:S04]  /*0250*/  FADD R7, R14, R7 ;  /* 0x000000070e077221 */ /* 0x010fc80000000000 */
[----:B------:R-:W-:Y:S01]  /*0260*/  @!P1 FMUL R9, R9, 16777216 ;  /* 0x4b80000009099820 */ /* 0x000fe20000400000 */
[----:B-----5:R-:W-:-:S03]  /*0270*/  FADD R8, -R8, R7 ;  /* 0x0000000708087221 */ /* 0x020fc60000000100 */
[----:B0-----:R-:W-:-:S04]  /*0280*/  FMUL R9, R12, R9 ;  /* 0x000000090c097220 */ /* 0x001fc80000400000 */
[----:B------:R-:W-:-:S04]  /*0290*/  FMUL R8, R8, R9 ;  /* 0x0000000908087220 */ /* 0x000fc80000400000 */
[----:B---3--:R-:W-:Y:S02]  /*02a0*/  FFMA R8, R10, R8, R5 ;  /* 0x000000080a087223 */ /* 0x008fe40000000005 */
[----:B------:R-:W0:Y:S03]  /*02b0*/  LDC.64 R4, c[0x0][0x240] ;  /* 0x00009000ff047b82 */ /* 0x000e260000000a00 */
[----:B------:R-:W-:-:S04]  /*02c0*/  FSETP.GTU.AND P0, PT, R8, RZ, PT ;  /* 0x000000ff0800720b */ /* 0x000fc80003f0c000 */
[----:B------:R-:W-:-:S04]  /*02d0*/  FSEL R9, R8, RZ, P0 ;  /* 0x000000ff08097208 */ /* 0x000fc80000000000 */
[C---:B------:R-:W-:Y:S02]  /*02e0*/  FSETP.GEU.AND P1, PT, R9.reuse, 6, PT ;  /* 0x40c000000900780b */ /* 0x040fe40003f2e000 */
[----:B------:R-:W-:Y:S01]  /*02f0*/  FSETP.NAN.AND P0, PT, R9, R9, PT ;  /* 0x000000090900720b */ /* 0x000fe20003f08000 */
[----:B------:R-:W-:Y:S01]  /*0300*/  STG.E desc[UR4][R2.64], R7 ;  /* 0x0000000702007986 */ /* 0x000fe2000c101904 */
[----:B0-----:R-:W-:-:S09]  /*0310*/  IMAD.WIDE R4, R0, 0x4, R4 ;  /* 0x0000000400047825 */ /* 0x001fd200078e0204 */
[----:B------:R-:W-:-:S05]  /*0320*/  @P1 SEL R9, R9, 0x40c00000, P0 ;  /* 0x40c0000009091807 */ /* 0x000fca0000000000 */
[----:B------:R-:W-:Y:S01]  /*0330*/  STG.E desc[UR4][R4.64], R9 ;  /* 0x0000000904007986 */ /* 0x000fe2000c101904 */
[----:B------:R-:W-:Y:S05]  /*0340*/  EXIT ;  /* 0x000000000000794d */ /* 0x000fea0003800000 */
.L_x_0:
[----:B------:R-:W-:-:S00]  /*0350*/  BRA `(.L_x_0) ;  /* 0xfffffffc00fc7947 */ /* 0x000fc0000383ffff */
[----:B------:R-:W-:-:S00]  /*0360*/  NOP ;  /* 0x0000000000007918 */ /* 0x000fc00000000000 */
        /* <DEDUP_REMOVED lines=9> */
.L_x_1:


//--------------------- .nv.global.init           --------------------------
	.section	.nv.global.init,"aw",@progbits
.nv.global.init:
	.type		_$_str,@object
	.size		_$_str,(_$_str_$_2 - _$_str)
_$_str:
        /*0000*/ 	.byte	0x5f, 0x5f, 0x43, 0x55, 0x44, 0x41, 0x5f, 0x46, 0x54, 0x5a, 0x00
	.type		_$_str_$_2,@object
	.size		_$_str_$_2,(.L_1 - _$_str_$_2)
_$_str_$_2:
        /*000b*/ 	.byte	0x5f, 0x5f, 0x43, 0x55, 0x44, 0x41, 0x5f, 0x50, 0x52, 0x45, 0x43, 0x5f, 0x53, 0x51, 0x52, 0x54
        /*001b*/ 	.byte	0x00
.L_1:


//--------------------- .nv.constant0.triton_poi_fused__native_batch_norm_legit_no_training_convolution_hardtanh_20 --------------------------
	.section	.nv.constant0.triton_poi_fused__native_batch_norm_legit_no_training_convolution_hardtanh_20,"a",@progbits
	.sectionflags	@""
	.align	4
.nv.constant0.triton_poi_fused__native_batch_norm_legit_no_training_convolution_hardtanh_20:
	.zero		588
